//
// Generated by NVIDIA NVVM Compiler
//
// Compiler Build ID: CL-36424714
// Cuda compilation tools, release 13.0, V13.0.88
// Based on NVVM 20.0.0
//

.version 9.0
.target sm_100
.address_size 64

	// .globl	cuda_RL

.visible .entry cuda_RL(
	.param .u32 cuda_RL_param_0,
	.param .u64 .ptr .align 1 cuda_RL_param_1,
	.param .u64 .ptr .align 1 cuda_RL_param_2
)
{
	.reg .pred 	%p<2>;
	.reg .b32 	%r<10>;
	.reg .b32 	%f<3>;
	.reg .b64 	%rd<9>;

	ld.param.u32 	%r2, [cuda_RL_param_0];
	ld.param.u64 	%rd1, [cuda_RL_param_1];
	ld.param.u64 	%rd2, [cuda_RL_param_2];
	mov.u32 	%r3, %ctaid.x;
	mov.u32 	%r4, %ntid.x;
	mov.u32 	%r5, %tid.x;
	mad.lo.s32 	%r1, %r3, %r4, %r5;
	setp.ge.s32 	%p1, %r1, %r2;
	@%p1 bra 	$L__BB0_2;
	cvta.to.global.u64 	%rd3, %rd1;
	cvta.to.global.u64 	%rd4, %rd2;
	mul.wide.s32 	%rd5, %r1, 4;
	add.s64 	%rd6, %rd3, %rd5;
	ld.global.f32 	%f1, [%rd6];
	sqrt.rn.f32 	%f2, %f1;
	mul.lo.s32 	%r6, %r1, %r2;
	shl.b32 	%r7, %r6, 1;
	add.s32 	%r8, %r7, %r2;
	add.s32 	%r9, %r8, %r1;
	mul.wide.s32 	%rd7, %r9, 4;
	add.s64 	%rd8, %rd4, %rd7;
	st.global.f32 	[%rd8], %f2;
$L__BB0_2:
	ret;

}


// ===== COMPILED SASS (sm_100) =====

	.target	sm_100

	.elftype	@"ET_EXEC"


//--------------------- .note.nv.tkinfo           --------------------------
	.section	.note.nv.tkinfo,"",@"SHT_NOTE"
	.sectionflags	@"SHF_NOTE_NV_TKINFO"
	.tkinfo
        /*0018*/ 	.word	0x00000002
        /*0030*/ 	.string	""
        /*0030*/ 	.string	"ptxas"
        /*0030*/ 	.string	"Cuda compilation tools, release 13.0, V13.0.88"
        /*0030*/ 	.string	"Build cuda_13.0.r13.0/compiler.36424714_0"
        /*0030*/ 	.string	"-arch sm_100 -m 64 "



//--------------------- .note.nv.cuinfo           --------------------------
	.section	.note.nv.cuinfo,"",@"SHT_NOTE"
	.sectionflags	@"SHF_NOTE_NV_CUINFO"
        /*0018*/ 	.short	0x0002
        /*001a*/ 	.short	0x0064
        /*001c*/ 	.short	0x0082
	.zero		2


//--------------------- .nv.info                  --------------------------
	.section	.nv.info,"",@"SHT_CUDA_INFO"
	.align	4


	//----- nvinfo : EIATTR_REGCOUNT
	.align		4
        /*0000*/ 	.byte	0x04, 0x2f
        /*0002*/ 	.short	(.L_1 - .L_0)
	.align		4
.L_0:
        /*0004*/ 	.word	index@(cuda_RL)
        /*0008*/ 	.word	0x0000000c


	//----- nvinfo : EIATTR_FRAME_SIZE
	.align		4
.L_1:
        /*000c*/ 	.byte	0x04, 0x11
        /*000e*/ 	.short	(.L_3 - .L_2)
	.align		4
.L_2:
        /*0010*/ 	.word	index@($__internal_0_$__cuda_sm20_sqrt_rn_f32_slowpath)
        /*0014*/ 	.word	0x00000000


	//----- nvinfo : EIATTR_FRAME_SIZE
	.align		4
.L_3:
        /*0018*/ 	.byte	0x04, 0x11
        /*001a*/ 	.short	(.L_5 - .L_4)
	.align		4
.L_4:
        /*001c*/ 	.word	index@(cuda_RL)
        /*0020*/ 	.word	0x00000000


	//----- nvinfo : EIATTR_MIN_STACK_SIZE
	.align		4
.L_5:
        /*0024*/ 	.byte	0x04, 0x12
        /*0026*/ 	.short	(.L_7 - .L_6)
	.align		4
.L_6:
        /*0028*/ 	.word	index@(cuda_RL)
        /*002c*/ 	.word	0x00000000
.L_7:


//--------------------- .nv.compat                --------------------------
	.section	.nv.compat,"",@"SHT_CUDA_COMPAT_INFO"
	.align	4
        /*0000*/ 	.byte	0x02, 0x09, 0x00, 0x00, 0x02, 0x02, 0x01, 0x00, 0x02, 0x05, 0x05, 0x00, 0x03, 0x07, 0x01, 0x01
        /*0010*/ 	.byte	0x02, 0x03, 0x00, 0x00, 0x02, 0x06, 0x01, 0x00, 0x04, 0x0b, 0x08, 0x00, 0x01, 0x00, 0x00, 0x00
        /*0020*/ 	.byte	0x00, 0x00, 0x00, 0x00


//--------------------- .nv.info.cuda_RL          --------------------------
	.section	.nv.info.cuda_RL,"",@"SHT_CUDA_INFO"
	.sectionflags	@""
	.align	4


	//----- nvinfo : EIATTR_CUDA_API_VERSION
	.align		4
        /*0000*/ 	.byte	0x04, 0x37
        /*0002*/ 	.short	(.L_9 - .L_8)
.L_8:
        /*0004*/ 	.word	0x00000082


	//----- nvinfo : EIATTR_KPARAM_INFO
	.align		4
.L_9:
        /*0008*/ 	.byte	0x04, 0x17
        /*000a*/ 	.short	(.L_11 - .L_10)
.L_10:
        /*000c*/ 	.word	0x00000000
        /*0010*/ 	.short	0x0002
        /*0012*/ 	.short	0x0010
        /*0014*/ 	.byte	0x00, 0xf5, 0x21, 0x00


	//----- nvinfo : EIATTR_KPARAM_INFO
	.align		4
.L_11:
        /*0018*/ 	.byte	0x04, 0x17
        /*001a*/ 	.short	(.L_13 - .L_12)
.L_12:
        /*001c*/ 	.word	0x00000000
        /*0020*/ 	.short	0x0001
        /*0022*/ 	.short	0x0008
        /*0024*/ 	.byte	0x00, 0xf5, 0x21, 0x00


	//----- nvinfo : EIATTR_KPARAM_INFO
	.align		4
.L_13:
        /*0028*/ 	.byte	0x04, 0x17
        /*002a*/ 	.short	(.L_15 - .L_14)
.L_14:
        /*002c*/ 	.word	0x00000000
        /*0030*/ 	.short	0x0000
        /*0032*/ 	.short	0x0000
        /*0034*/ 	.byte	0x00, 0xf0, 0x11, 0x00


	//----- nvinfo : EIATTR_SPARSE_MMA_MASK
	.align		4
.L_15:
        /*0038*/ 	.byte	0x03, 0x50
        /*003a*/ 	.short	0x0000


	//----- nvinfo : EIATTR_MAXREG_COUNT
	.align		4
        /*003c*/ 	.byte	0x03, 0x1b
        /*003e*/ 	.short	0x00ff


	//----- nvinfo : EIATTR_MERCURY_ISA_VERSION
	.align		4
        /*0040*/ 	.byte	0x03, 0x5f
        /*0042*/ 	.short	0x0101


	//----- nvinfo : EIATTR_VRC_CTA_INIT_COUNT
	.align		4
        /*0044*/ 	.byte	0x02, 0x4a
	.zero		1
	.zero		1


	//----- nvinfo : EIATTR_EXIT_INSTR_OFFSETS
	.align		4
        /*0048*/ 	.byte	0x04, 0x1c
        /*004a*/ 	.short	(.L_17 - .L_16)


	//   ....[0]....
.L_16:
        /*004c*/ 	.word	0x00000070


	//   ....[1]....
        /*0050*/ 	.word	0x00000200


	//----- nvinfo : EIATTR_CRS_STACK_SIZE
	.align		4
.L_17:
        /*0054*/ 	.byte	0x04, 0x1e
        /*0056*/ 	.short	(.L_19 - .L_18)
.L_18:
        /*0058*/ 	.word	0x00000000


	//----- nvinfo : EIATTR_CBANK_PARAM_SIZE
	.align		4
.L_19:
        /*005c*/ 	.byte	0x03, 0x19
        /*005e*/ 	.short	0x0018


	//----- nvinfo : EIATTR_PARAM_CBANK
	.align		4
        /*0060*/ 	.byte	0x04, 0x0a
        /*0062*/ 	.short	(.L_21 - .L_20)
	.align		4
.L_20:
        /*0064*/ 	.word	index@(.nv.constant0.cuda_RL)
        /*0068*/ 	.short	0x0380
        /*006a*/ 	.short	0x0018


	//----- nvinfo : EIATTR_SW_WAR
	.align		4
.L_21:
        /*006c*/ 	.byte	0x04, 0x36
        /*006e*/ 	.short	(.L_23 - .L_22)
.L_22:
        /*0070*/ 	.word	0x00000008
.L_23:


//--------------------- .nv.callgraph             --------------------------
	.section	.nv.callgraph,"",@"SHT_CUDA_CALLGRAPH"
	.align	4
	.sectionentsize	8
	.align		4
        /*0000*/ 	.word	0x00000000
	.align		4
        /*0004*/ 	.word	0xffffffff
	.align		4
        /*0008*/ 	.word	0x00000000
	.align		4
        /*000c*/ 	.word	0xfffffffe
	.align		4
        /*0010*/ 	.word	0x00000000
	.align		4
        /*0014*/ 	.word	0xfffffffd
	.align		4
        /*0018*/ 	.word	0x00000000
	.align		4
        /*001c*/ 	.word	0xfffffffc


//--------------------- .text.cuda_RL             --------------------------
	.section	.text.cuda_RL,"ax",@progbits
	.align	128
        .global         cuda_RL
        .type           cuda_RL,@function
        .size           cuda_RL,(.L_x_5 - cuda_RL)
        .other          cuda_RL,@"STO_CUDA_ENTRY STV_DEFAULT"
cuda_RL:
.text.cuda_RL:
[----:B------:R-:W-:Y:S01]  /*0000*/  LDC R1, c[0x0][0x37c] ;  /* 0x0000df00ff017b82 */ /* 0x000fe20000000800 */
[----:B------:R-:W0:Y:S07]  /*0010*/  S2R R0, SR_TID.X ;  /* 0x0000000000007919 */ /* 0x000e2e0000002100 */
[----:B------:R-:W0:Y:S01]  /*0020*/  S2UR UR4, SR_CTAID.X ;  /* 0x00000000000479c3 */ /* 0x000e220000002500 */
[----:B------:R-:W1:Y:S07]  /*0030*/  LDCU UR5, c[0x0][0x380] ;  /* 0x00007000ff0577ac */ /* 0x000e6e0008000800 */
[----:B------:R-:W0:Y:S02]  /*0040*/  LDC R5, c[0x0][0x360] ;  /* 0x0000d800ff057b82 */ /* 0x000e240000000800 */
[----:B0-----:R-:W-:-:S05]  /*0050*/  IMAD R5, R5, UR4, R0 ;  /* 0x0000000405057c24 */ /* 0x001fca000f8e0200 */
[----:B-1----:R-:W-:-:S13]  /*0060*/  ISETP.GE.AND P0, PT, R5, UR5, PT ;  /* 0x0000000505007c0c */ /* 0x002fda000bf06270 */
[----:B------:R-:W-:Y:S05]  /*0070*/  @P0 EXIT ;  /* 0x000000000000094d */ /* 0x000fea0003800000 */
[----:B------:R-:W0:Y:S01]  /*0080*/  LDC.64 R2, c[0x0][0x388] ;  /* 0x0000e200ff027b82 */ /* 0x000e220000000a00 */
[----:B------:R-:W1:Y:S01]  /*0090*/  LDCU.64 UR4, c[0x0][0x358] ;  /* 0x00006b00ff0477ac */ /* 0x000e620008000a00 */
[----:B0-----:R-:W-:-:S05]  /*00a0*/  IMAD.WIDE R2, R5, 0x4, R2 ;  /* 0x0000000405027825 */ /* 0x001fca00078e0202 */
[----:B-1----:R-:W2:Y:S01]  /*00b0*/  LDG.E R0, desc[UR4][R2.64] ;  /* 0x0000000402007981 */ /* 0x002ea2000c1e1900 */
[----:B------:R-:W-:Y:S01]  /*00c0*/  BSSY.RECONVERGENT B0, `(.L_x_0) ;  /* 0x000000c000007945 */ /* 0x000fe20003800200 */
[----:B--2---:R-:W-:Y:S01]  /*00d0*/  IADD3 R4, PT, PT, R0, -0xd000000, RZ ;  /* 0xf300000000047810 */ /* 0x004fe20007ffe0ff */
[----:B------:R0:W1:Y:S03]  /*00e0*/  MUFU.RSQ R7, R0 ;  /* 0x0000000000077308 */ /* 0x0000660000001400 */
[----:B------:R-:W-:-:S13]  /*00f0*/  ISETP.GT.U32.AND P0, PT, R4, 0x727fffff, PT ;  /* 0x727fffff0400780c */ /* 0x000fda0003f04070 */
[----:B0-----:R-:W-:Y:S05]  /*0100*/  @!P0 BRA `(.L_x_1) ;  /* 0x00000000000c8947 */ /* 0x001fea0003800000 */
[----:B------:R-:W-:-:S07]  /*0110*/  MOV R9, 0x130 ;  /* 0x0000013000097802 */ /* 0x000fce0000000f00 */
[----:B-1----:R-:W-:Y:S05]  /*0120*/  CALL.REL.NOINC `($__internal_0_$__cuda_sm20_sqrt_rn_f32_slowpath) ;  /* 0x0000000000387944 */ /* 0x002fea0003c00000 */
[----:B------:R-:W-:Y:S05]  /*0130*/  BRA `(.L_x_2) ;  /* 0x0000000000107947 */ /* 0x000fea0003800000 */
.L_x_1:
[----:B-1----:R-:W-:Y:S01]  /*0140*/  FMUL.FTZ R3, R0, R7 ;  /* 0x0000000700037220 */ /* 0x002fe20000410000 */
[----:B------:R-:W-:-:S03]  /*0150*/  FMUL.FTZ R7, R7, 0.5 ;  /* 0x3f00000007077820 */ /* 0x000fc60000410000 */
[----:B------:R-:W-:-:S04]  /*0160*/  FFMA R0, -R3, R3, R0 ;  /* 0x0000000303007223 */ /* 0x000fc80000000100 */
[----:B------:R-:W-:-:S07]  /*0170*/  FFMA R7, R0, R7, R3 ;  /* 0x0000000700077223 */ /* 0x000fce0000000003 */
.L_x_2:
[----:B------:R-:W-:Y:S05]  /*0180*/  BSYNC.RECONVERGENT B0 ;  /* 0x0000000000007941 */ /* 0x000fea0003800200 */
.L_x_0:
[----:B------:R-:W0:Y:S01]  /*0190*/  LDCU UR6, c[0x0][0x380] ;  /* 0x00007000ff0677ac */ /* 0x000e220008000800 */
[----:B------:R-:W1:Y:S01]  /*01a0*/  LDC.64 R2, c[0x0][0x390] ;  /* 0x0000e400ff027b82 */ /* 0x000e620000000a00 */
[----:B0-----:R-:W-:-:S05]  /*01b0*/  IMAD R0, R5, UR6, RZ ;  /* 0x0000000605007c24 */ /* 0x001fca000f8e02ff */
[----:B------:R-:W-:-:S04]  /*01c0*/  LEA R0, R0, UR6, 0x1 ;  /* 0x0000000600007c11 */ /* 0x000fc8000f8e08ff */
[----:B------:R-:W-:-:S05]  /*01d0*/  IADD3 R5, PT, PT, R5, R0, RZ ;  /* 0x0000000005057210 */ /* 0x000fca0007ffe0ff */
[----:B-1----:R-:W-:-:S05]  /*01e0*/  IMAD.WIDE R2, R5, 0x4, R2 ;  /* 0x0000000405027825 */ /* 0x002fca00078e0202 */
[----:B------:R-:W-:Y:S01]  /*01f0*/  STG.E desc[UR4][R2.64], R7 ;  /* 0x0000000702007986 */ /* 0x000fe2000c101904 */
[----:B------:R-:W-:Y:S05]  /*0200*/  EXIT ;  /* 0x000000000000794d */ /* 0x000fea0003800000 */
        .weak           $__internal_0_$__cuda_sm20_sqrt_rn_f32_slowpath
        .type           $__internal_0_$__cuda_sm20_sqrt_rn_f32_slowpath,@function
        .size           $__internal_0_$__cuda_sm20_sqrt_rn_f32_slowpath,(.L_x_5 - $__internal_0_$__cuda_sm20_sqrt_rn_f32_slowpath)
$__internal_0_$__cuda_sm20_sqrt_rn_f32_slowpath:
[----:B------:R-:W-:-:S13]  /*0210*/  LOP3.LUT P0, RZ, R0, 0x7fffffff, RZ, 0xc0, !PT ;  /* 0x7fffffff00ff7812 */ /* 0x000fda000780c0ff */
[----:B------:R-:W-:Y:S01]  /*0220*/  @!P0 MOV R2, R0 ;  /* 0x0000000000028202 */ /* 0x000fe20000000f00 */
[----:B------:R-:W-:Y:S06]  /*0230*/  @!P0 BRA `(.L_x_3) ;  /* 0x0000000000408947 */ /* 0x000fec0003800000 */
[----:B------:R-:W-:-:S13]  /*0240*/  FSETP.GEU.FTZ.AND P0, PT, R0, RZ, PT ;  /* 0x000000ff0000720b */ /* 0x000fda0003f1e000 */
[----:B------:R-:W-:Y:S01]  /*0250*/  @!P0 MOV R2, 0x7fffffff ;  /* 0x7fffffff00028802 */ /* 0x000fe20000000f00 */
[----:B------:R-:W-:Y:S06]  /*0260*/  @!P0 BRA `(.L_x_3) ;  /* 0x0000000000348947 */ /* 0x000fec0003800000 */
[----:B------:R-:W-:-:S13]  /*0270*/  FSETP.GTU.FTZ.AND P0, PT, |R0|, +INF , PT ;  /* 0x7f8000000000780b */ /* 0x000fda0003f1c200 */
[----:B------:R-:W-:Y:S01]  /*0280*/  @P0 FADD.FTZ R2, R0, 1 ;  /* 0x3f80000000020421 */ /* 0x000fe20000010000 */
[----:B------:R-:W-:Y:S06]  /*0290*/  @P0 BRA `(.L_x_3) ;  /* 0x0000000000280947 */ /* 0x000fec0003800000 */
[----:B------:R-:W-:-:S13]  /*02a0*/  FSETP.NEU.FTZ.AND P0, PT, |R0|, +INF , PT ;  /* 0x7f8000000000780b */ /* 0x000fda0003f1d200 */
[----:B------:R-:W-:-:S04]  /*02b0*/  @P0 FFMA R3, R0, 1.84467440737095516160e+19, RZ ;  /* 0x5f80000000030823 */ /* 0x000fc800000000ff */
[----:B------:R-:W0:Y:S02]  /*02c0*/  @P0 MUFU.RSQ R2, R3 ;  /* 0x0000000300020308 */ /* 0x000e240000001400 */
[----:B0-----:R-:W-:Y:S01]  /*02d0*/  @P0 FMUL.FTZ R4, R3, R2 ;  /* 0x0000000203040220 */ /* 0x001fe20000410000 */
[----:B------:R-:W-:Y:S01]  /*02e0*/  @P0 FMUL.FTZ R8, R2, 0.5 ;  /* 0x3f00000002080820 */ /* 0x000fe20000410000 */
[----:B------:R-:W-:Y:S02]  /*02f0*/  @!P0 MOV R2, R0 ;  /* 0x0000000000028202 */ /* 0x000fe40000000f00 */
[----:B------:R-:W-:-:S04]  /*0300*/  @P0 FADD.FTZ R6, -R4, -RZ ;  /* 0x800000ff04060221 */ /* 0x000fc80000010100 */
[----:B------:R-:W-:-:S04]  /*0310*/  @P0 FFMA R7, R4, R6, R3 ;  /* 0x0000000604070223 */ /* 0x000fc80000000003 */
[----:B------:R-:W-:-:S04]  /*0320*/  @P0 FFMA R7, R7, R8, R4 ;  /* 0x0000000807070223 */ /* 0x000fc80000000004 */
[----:B------:R-:W-:-:S07]  /*0330*/  @P0 FMUL.FTZ R2, R7, 2.3283064365386962891e-10 ;  /* 0x2f80000007020820 */ /* 0x000fce0000410000 */
.L_x_3:
[----:B------:R-:W-:Y:S01]  /*0340*/  HFMA2 R3, -RZ, RZ, 0, 0 ;  /* 0x00000000ff037431 */ /* 0x000fe200000001ff */
[----:B------:R-:W-:Y:S02]  /*0350*/  MOV R7, R2 ;  /* 0x0000000200077202 */ /* 0x000fe40000000f00 */
[----:B------:R-:W-:-:S04]  /*0360*/  MOV R2, R9 ;  /* 0x0000000900027202 */ /* 0x000fc80000000f00 */
[----:B------:R-:W-:Y:S05]  /*0370*/  RET.REL.NODEC R2 `(cuda_RL) ;  /* 0xfffffffc02207950 */ /* 0x000fea0003c3ffff */
.L_x_4:
[----:B------:R-:W-:-:S00]  /*0380*/  BRA `(.L_x_4) ;  /* 0xfffffffc00fc7947 */ /* 0x000fc0000383ffff */
[----:B------:R-:W-:-:S00]  /*0390*/  NOP ;  /* 0x0000000000007918 */ /* 0x000fc00000000000 */
        /* <DEDUP_REMOVED lines=14> */
.L_x_5:


//--------------------- .nv.shared.reserved.0     --------------------------
	.section	.nv.shared.reserved.0,"aw",@nobits
	.weak		__nv_reservedSMEM_offset_0_alias
	.size		__nv_reservedSMEM_offset_0_alias, 0, 64
	.other		__nv_reservedSMEM_offset_0_alias,@"STO_CUDA_RESERVED_SHARED STV_DEFAULT"
__nv_reservedSMEM_offset_0_alias:
	.zero		0
	.zero		64


//--------------------- .nv.constant0.cuda_RL     --------------------------
	.section	.nv.constant0.cuda_RL,"a",@progbits
	.sectionflags	@""
	.align	4
.nv.constant0.cuda_RL:
	.zero		920


//--------------------- SYMBOLS --------------------------

	.type		.nv.reservedSmem.offset0,@object
	.size		.nv.reservedSmem.offset0,0x4
